	.headerflags	@"EF_CUDA_TEXMODE_UNIFIED EF_CUDA_64BIT_ADDRESS EF_CUDA_ACCELERATORS EF_CUDA_SM90 EF_CUDA_VIRTUAL_SM(EF_CUDA_SM90)"
	.elftype	@"ET_EXEC"


//--------------------- .nv.info                  --------------------------
	.section	.nv.info,"",@"SHT_CUDA_INFO"
	.align	4


	//----- nvinfo : EIATTR_REGCOUNT
	.align		4
        /*0000*/ 	.byte	0x04, 0x2f
        /*0002*/ 	.short	(.L_2 - .L_1)
	.align		4
.L_1:
        /*0004*/ 	.word	index@(triton_poi_fused__log_softmax_1)
        /*0008*/ 	.word	0x0000000f


	//----- nvinfo : EIATTR_MIN_STACK_SIZE
	.align		4
.L_2:
        /*000c*/ 	.byte	0x04, 0x12
        /*000e*/ 	.short	(.L_4 - .L_3)
	.align		4
.L_3:
        /*0010*/ 	.word	index@(triton_poi_fused__log_softmax_1)
        /*0014*/ 	.word	0x00000000


	//----- nvinfo : EIATTR_FRAME_SIZE
	.align		4
.L_4:
        /*0018*/ 	.byte	0x04, 0x11
        /*001a*/ 	.short	(.L_6 - .L_5)
	.align		4
.L_5:
        /*001c*/ 	.word	index@(triton_poi_fused__log_softmax_1)
        /*0020*/ 	.word	0x00000000


	//----- nvinfo : EIATTR_MIN_STACK_SIZE
	.align		4
.L_6:
        /*0024*/ 	.byte	0x04, 0x12
        /*0026*/ 	.short	(.L_8 - .L_7)
	.align		4
.L_7:
        /*0028*/ 	.word	index@(triton_poi_fused__log_softmax_1)
        /*002c*/ 	.word	0x00000000
.L_8:


//--------------------- .nv.info.triton_poi_fused__log_softmax_1 --------------------------
	.section	.nv.info.triton_poi_fused__log_softmax_1,"",@"SHT_CUDA_INFO"
	.sectionflags	@""
	.align	4


	//----- nvinfo : EIATTR_CUDA_API_VERSION
	.align		4
        /*0000*/ 	.byte	0x04, 0x37
        /*0002*/ 	.short	(.L_10 - .L_9)
.L_9:
        /*0004*/ 	.word	0x0000007c


	//----- nvinfo : EIATTR_KPARAM_INFO
	.align		4
.L_10:
        /*0008*/ 	.byte	0x04, 0x17
        /*000a*/ 	.short	(.L_12 - .L_11)
.L_11:
        /*000c*/ 	.word	0x00000000
        /*0010*/ 	.short	0x0002
        /*0012*/ 	.short	0x0010
        /*0014*/ 	.byte	0x00, 0xf0, 0x11, 0x00


	//----- nvinfo : EIATTR_KPARAM_INFO
	.align		4
.L_12:
        /*0018*/ 	.byte	0x04, 0x17
        /*001a*/ 	.short	(.L_14 - .L_13)
.L_13:
        /*001c*/ 	.word	0x00000000
        /*0020*/ 	.short	0x0001
        /*0022*/ 	.short	0x0008
        /*0024*/ 	.byte	0x00, 0xf4, 0x21, 0x00


	//----- nvinfo : EIATTR_KPARAM_INFO
	.align		4
.L_14:
        /*0028*/ 	.byte	0x04, 0x17
        /*002a*/ 	.short	(.L_16 - .L_15)
.L_15:
        /*002c*/ 	.word	0x00000000
        /*0030*/ 	.short	0x0000
        /*0032*/ 	.short	0x0000
        /*0034*/ 	.byte	0x00, 0xf4, 0x21, 0x00


	//----- nvinfo : EIATTR_SPARSE_MMA_MASK
	.align		4
.L_16:
        /*0038*/ 	.byte	0x03, 0x50
        /*003a*/ 	.short	0x0000


	//----- nvinfo : EIATTR_MAXREG_COUNT
	.align		4
        /*003c*/ 	.byte	0x03, 0x1b
        /*003e*/ 	.short	0x00ff


	//----- nvinfo : EIATTR_EXIT_INSTR_OFFSETS
	.align		4
        /*0040*/ 	.byte	0x04, 0x1c
        /*0042*/ 	.short	(.L_18 - .L_17)


	//   ....[0]....
.L_17:
        /*0044*/ 	.word	0x000004c0


	//   ....[1]....
        /*0048*/ 	.word	0x000004e0


	//----- nvinfo : EIATTR_REQNTID
	.align		4
.L_18:
        /*004c*/ 	.byte	0x04, 0x10
        /*004e*/ 	.short	(.L_20 - .L_19)
.L_19:
        /*0050*/ 	.word	0x00000080
        /*0054*/ 	.word	0x00000001
        /*0058*/ 	.word	0x00000001


	//----- nvinfo : EIATTR_CBANK_PARAM_SIZE
	.align		4
.L_20:
        /*005c*/ 	.byte	0x03, 0x19
        /*005e*/ 	.short	0x0014


	//----- nvinfo : EIATTR_PARAM_CBANK
	.align		4
        /*0060*/ 	.byte	0x04, 0x0a
        /*0062*/ 	.short	(.L_22 - .L_21)
	.align		4
.L_21:
        /*0064*/ 	.word	index@(.nv.constant0.triton_poi_fused__log_softmax_1)
        /*0068*/ 	.short	0x0210
        /*006a*/ 	.short	0x0014


	//----- nvinfo : EIATTR_SW_WAR
	.align		4
.L_22:
        /*006c*/ 	.byte	0x04, 0x36
        /*006e*/ 	.short	(.L_24 - .L_23)
.L_23:
        /*0070*/ 	.word	0x00000008
.L_24:


//--------------------- .nv.callgraph             --------------------------
	.section	.nv.callgraph,"",@"SHT_CUDA_CALLGRAPH"
	.align	4
	.sectionentsize	8
	.align		4
        /*0000*/ 	.word	0x00000000
	.align		4
        /*0004*/ 	.word	0xffffffff
	.align		4
        /*0008*/ 	.word	0x00000000
	.align		4
        /*000c*/ 	.word	0xfffffffe
	.align		4
        /*0010*/ 	.word	0x00000000
	.align		4
        /*0014*/ 	.word	0xfffffffd
	.align		4
        /*0018*/ 	.word	0x00000000
	.align		4
        /*001c*/ 	.word	0xfffffffc


//--------------------- .nv.constant4             --------------------------
	.section	.nv.constant4,"a",@progbits
	.align	8
	.align		8
.nv.constant4:
        /*0000*/ 	.dword	_$_str


//--------------------- .text.triton_poi_fused__log_softmax_1 --------------------------
	.section	.text.triton_poi_fused__log_softmax_1,"ax",@progbits
	.align	128
        .global         triton_poi_fused__log_softmax_1
        .type           triton_poi_fused__log_softmax_1,@function
        .size           triton_poi_fused__log_softmax_1,(.L_x_1 - triton_poi_fused__log_softmax_1)
        .other          triton_poi_fused__log_softmax_1,@"STO_CUDA_ENTRY STV_DEFAULT"
triton_poi_fused__log_softmax_1:
.text.triton_poi_fused__log_softmax_1:
[----:B------:R-:W0:Y:S02]  /*0000*/  LDC R1, c[0x0][0x28] ;  /* 0x00000a00ff017b82 */ /* 0x000e240000000800 */
[----:B------:R-:W1:Y:S01]  /*0010*/  S2R R0, SR_TID.X ;  /* 0x0000000000007919 */ /* 0x000e620000002100 */
[----:B------:R-:W2:Y:S01]  /*0020*/  LDC.64 R4, c[0x0][0x210] ;  /* 0x00008400ff047b82 */ /* 0x000ea20000000a00 */
[----:B------:R-:W-:Y:S01]  /*0030*/  CS2R R8, SRZ ;  /* 0x0000000000087805 */ /* 0x000fe2000001ff00 */
[----:B------:R-:W-:Y:S01]  /*0040*/  ULDC.64 UR4, c[0x0][0x208] ;  /* 0x0000820000047ab9 */ /* 0x000fe20000000a00 */
[----:B------:R-:W3:Y:S01]  /*0050*/  S2R R3, SR_CTAID.X ;  /* 0x0000000000037919 */ /* 0x000ee20000002500 */
[----:B------:R-:W-:Y:S01]  /*0060*/  HFMA2.MMA R10, -RZ, RZ, 0, 0 ;  /* 0x00000000ff0a7435 */ /* 0x000fe200000001ff */
[----:B------:R-:W-:Y:S01]  /*0070*/  ULDC.64 UR6, c[0x0][0x218] ;  /* 0x0000860000067ab9 */ /* 0x000fe20000000a00 */
[----:B-1----:R-:W-:Y:S02]  /*0080*/  LOP3.LUT R0, R0, 0x7f, RZ, 0xc0, !PT ;  /* 0x0000007f00007812 */ /* 0x002fe400078ec0ff */
[----:B---3--:R-:W-:Y:S02]  /*0090*/  SHF.R.S32.HI R2, RZ, 0x18, R3 ;  /* 0x00000018ff027819 */ /* 0x008fe40000011403 */
[----:B------:R-:W-:-:S02]  /*00a0*/  LEA R0, R3, R0, 0x7 ;  /* 0x0000000003007211 */ /* 0x000fc400078e38ff */
[----:B------:R-:W-:Y:S02]  /*00b0*/  SGXT R3, R2, 0x1 ;  /* 0x000000010203781a */ /* 0x000fe40000000200 */
[----:B------:R-:W-:Y:S02]  /*00c0*/  ISETP.GE.AND P0, PT, R0, 0x100, PT ;  /* 0x000001000000780c */ /* 0x000fe40003f06270 */
[----:B------:R-:W-:-:S04]  /*00d0*/  LEA.HI R3, R3, R0, RZ, 0x2 ;  /* 0x0000000003037211 */ /* 0x000fc800078f10ff */
[----:B------:R-:W-:-:S05]  /*00e0*/  LOP3.LUT R3, R3, 0xfffffffc, RZ, 0xc0, !PT ;  /* 0xfffffffc03037812 */ /* 0x000fca00078ec0ff */
[----:B--2---:R-:W-:Y:S01]  /*00f0*/  IMAD.WIDE R6, R3, 0x4, R4 ;  /* 0x0000000403067825 */ /* 0x004fe200078e0204 */
[----:B------:R-:W-:-:S04]  /*0100*/  CS2R R2, SRZ ;  /* 0x0000000000027805 */ /* 0x000fc8000001ff00 */
[----:B------:R-:W2:Y:S04]  /*0110*/  @!P0 LDG.E.EL R8, desc[UR4][R6.64] ;  /* 0x0000000406088981 */ /* 0x000ea8000c2e1900 */
[----:B------:R-:W3:Y:S04]  /*0120*/  @!P0 LDG.E.EL R3, desc[UR4][R6.64+0x4] ;  /* 0x0000040406038981 */ /* 0x000ee8000c2e1900 */
[----:B------:R-:W4:Y:S04]  /*0130*/  @!P0 LDG.E.EL R9, desc[UR4][R6.64+0x8] ;  /* 0x0000080406098981 */ /* 0x000f28000c2e1900 */
[----:B------:R-:W5:Y:S01]  /*0140*/  @!P0 LDG.E.EL R10, desc[UR4][R6.64+0xc] ;  /* 0x00000c04060a8981 */ /* 0x000f62000c2e1900 */
[----:B------:R-:W-:-:S05]  /*0150*/  IMAD.WIDE R4, R0, 0x4, R4 ;  /* 0x0000000400047825 */ /* 0x000fca00078e0204 */
[----:B------:R1:W5:Y:S01]  /*0160*/  @!P0 LDG.E R2, desc[UR4][R4.64] ;  /* 0x0000000404028981 */ /* 0x000362000c1e1900 */
[----:B--2---:R-:W-:Y:S01]  /*0170*/  FMUL R8, R8, 1.4426950216293334961 ;  /* 0x3fb8aa3b08087820 */ /* 0x004fe20000400000 */
[----:B---3--:R-:W-:-:S04]  /*0180*/  FMUL R11, R3, 1.4426950216293334961 ;  /* 0x3fb8aa3b030b7820 */ /* 0x008fc80000400000 */
[----:B------:R-:W-:Y:S01]  /*0190*/  FSETP.GEU.AND P1, PT, R8, -126, PT ;  /* 0xc2fc00000800780b */ /* 0x000fe20003f2e000 */
[----:B----4-:R-:W-:Y:S01]  /*01a0*/  FMUL R9, R9, 1.4426950216293334961 ;  /* 0x3fb8aa3b09097820 */ /* 0x010fe20000400000 */
[----:B------:R-:W-:Y:S01]  /*01b0*/  FSETP.GEU.AND P2, PT, R11, -126, PT ;  /* 0xc2fc00000b00780b */ /* 0x000fe20003f4e000 */
[----:B-----5:R-:W-:-:S03]  /*01c0*/  FMUL R10, R10, 1.4426950216293334961 ;  /* 0x3fb8aa3b0a0a7820 */ /* 0x020fc60000400000 */
[----:B------:R-:W-:Y:S02]  /*01d0*/  FSETP.GEU.AND P3, PT, R9, -126, PT ;  /* 0xc2fc00000900780b */ /* 0x000fe40003f6e000 */
[----:B------:R-:W-:-:S05]  /*01e0*/  FSETP.GEU.AND P4, PT, R10, -126, PT ;  /* 0xc2fc00000a00780b */ /* 0x000fca0003f8e000 */
[----:B------:R-:W-:Y:S02]  /*01f0*/  @!P1 FMUL R8, R8, 0.5 ;  /* 0x3f00000008089820 */ /* 0x000fe40000400000 */
[----:B------:R-:W-:Y:S02]  /*0200*/  @!P2 FMUL R11, R11, 0.5 ;  /* 0x3f0000000b0ba820 */ /* 0x000fe40000400000 */
[----:B------:R2:W3:Y:S02]  /*0210*/  MUFU.EX2 R3, R8 ;  /* 0x0000000800037308 */ /* 0x0004e40000000800 */
[----:B------:R-:W-:Y:S02]  /*0220*/  @!P3 FMUL R9, R9, 0.5 ;  /* 0x3f0000000909b820 */ /* 0x000fe40000400000 */
[----:B------:R-:W-:-:S04]  /*0230*/  @!P4 FMUL R10, R10, 0.5 ;  /* 0x3f0000000a0ac820 */ /* 0x000fc80000400000 */
[----:B-1----:R-:W1:Y:S01]  /*0240*/  MUFU.EX2 R4, R11 ;  /* 0x0000000b00047308 */ /* 0x002e620000000800 */
[----:B--2---:R-:W-:Y:S01]  /*0250*/  MOV R8, 0x3e055027 ;  /* 0x3e05502700087802 */ /* 0x004fe20000000f00 */
[----:B---3--:R-:W-:-:S06]  /*0260*/  @!P1 FMUL R3, R3, R3 ;  /* 0x0000000303039220 */ /* 0x008fcc0000400000 */
[----:B------:R-:W2:Y:S01]  /*0270*/  MUFU.EX2 R6, R9 ;  /* 0x0000000900067308 */ /* 0x000ea20000000800 */
[----:B-1----:R-:W-:-:S07]  /*0280*/  @!P2 FMUL R4, R4, R4 ;  /* 0x000000040404a220 */ /* 0x002fce0000400000 */
[----:B------:R-:W1:Y:S01]  /*0290*/  MUFU.EX2 R12, R10 ;  /* 0x0000000a000c7308 */ /* 0x000e620000000800 */
[----:B------:R-:W-:Y:S01]  /*02a0*/  FADD R3, R3, R4 ;  /* 0x0000000403037221 */ /* 0x000fe20000000000 */
[----:B--2---:R-:W-:-:S04]  /*02b0*/  @!P3 FMUL R6, R6, R6 ;  /* 0x000000060606b220 */ /* 0x004fc80000400000 */
[----:B------:R-:W-:Y:S01]  /*02c0*/  FADD R3, R3, R6 ;  /* 0x0000000603037221 */ /* 0x000fe20000000000 */
[----:B-1----:R-:W-:-:S04]  /*02d0*/  @!P4 FMUL R12, R12, R12 ;  /* 0x0000000c0c0cc220 */ /* 0x002fc80000400000 */
[----:B------:R-:W-:-:S05]  /*02e0*/  FADD R3, R3, R12 ;  /* 0x0000000c03037221 */ /* 0x000fca0000000000 */
[----:B------:R-:W-:-:S13]  /*02f0*/  FSETP.GEU.AND P1, PT, R3, 1.175494350822287508e-38, PT ;  /* 0x008000000300780b */ /* 0x000fda0003f2e000 */
[----:B------:R-:W-:-:S05]  /*0300*/  @!P1 FMUL R3, R3, 8388608 ;  /* 0x4b00000003039820 */ /* 0x000fca0000400000 */
[----:B------:R-:W-:Y:S02]  /*0310*/  IADD3 R4, R3, -0x3f2aaaab, RZ ;  /* 0xc0d5555503047810 */ /* 0x000fe40007ffe0ff */
[----:B------:R-:W-:Y:S02]  /*0320*/  ISETP.GE.U32.AND P2, PT, R3, 0x7f800000, PT ;  /* 0x7f8000000300780c */ /* 0x000fe40003f46070 */
[----:B------:R-:W-:-:S04]  /*0330*/  LOP3.LUT R6, R4, 0xff800000, RZ, 0xc0, !PT ;  /* 0xff80000004067812 */ /* 0x000fc800078ec0ff */
[----:B------:R-:W-:Y:S02]  /*0340*/  IADD3 R4, R3, -R6, RZ ;  /* 0x8000000603047210 */ /* 0x000fe40007ffe0ff */
[----:B------:R-:W-:-:S03]  /*0350*/  I2FP.F32.S32 R5, R6 ;  /* 0x0000000600057245 */ /* 0x000fc60000201400 */
[----:B------:R-:W-:Y:S02]  /*0360*/  FADD R7, R4, -1 ;  /* 0xbf80000004077421 */ /* 0x000fe40000000000 */
[----:B------:R-:W-:Y:S02]  /*0370*/  @P2 MOV R6, 0x7f800000 ;  /* 0x7f80000000062802 */ /* 0x000fe40000000f00 */
[----:B------:R-:W-:-:S04]  /*0380*/  FFMA.FTZ R4, R7, -R8, 0.14084610342979431152 ;  /* 0x3e1039f607047423 */ /* 0x000fc80000010808 */
[----:B------:R-:W-:-:S04]  /*0390*/  FFMA.FTZ R4, R7, R4, -0.12148627638816833496 ;  /* 0xbdf8cdcc07047423 */ /* 0x000fc80000010004 */
[----:B------:R-:W-:-:S04]  /*03a0*/  FFMA.FTZ R4, R7, R4, 0.13980610668659210205 ;  /* 0x3e0f295507047423 */ /* 0x000fc80000010004 */
[----:B------:R-:W-:-:S04]  /*03b0*/  FFMA.FTZ R4, R7, R4, -0.16684235632419586182 ;  /* 0xbe2ad8b907047423 */ /* 0x000fc80000010004 */
[----:B------:R-:W-:-:S04]  /*03c0*/  FFMA.FTZ R4, R7, R4, 0.20012299716472625732 ;  /* 0x3e4ced0b07047423 */ /* 0x000fc80000010004 */
[----:B------:R-:W-:-:S04]  /*03d0*/  FFMA.FTZ R4, R7, R4, -0.24999669194221496582 ;  /* 0xbe7fff2207047423 */ /* 0x000fc80000010004 */
[----:B------:R-:W-:-:S04]  /*03e0*/  FFMA.FTZ R4, R7, R4, 0.33333182334899902344 ;  /* 0x3eaaaa7807047423 */ /* 0x000fc80000010004 */
[----:B------:R-:W-:Y:S01]  /*03f0*/  FFMA.FTZ R8, R7, R4, -0.5 ;  /* 0xbf00000007087423 */ /* 0x000fe20000010004 */
[----:B------:R-:W-:Y:S02]  /*0400*/  FSEL R4, RZ, -23, P1 ;  /* 0xc1b80000ff047808 */ /* 0x000fe40000800000 */
[----:B------:R-:W-:Y:S01]  /*0410*/  FSETP.NEU.AND P1, PT, R3, RZ, PT ;  /* 0x000000ff0300720b */ /* 0x000fe20003f2d000 */
[----:B------:R-:W-:Y:S02]  /*0420*/  FMUL R8, R7, R8 ;  /* 0x0000000807087220 */ /* 0x000fe40000400000 */
[----:B------:R-:W-:Y:S02]  /*0430*/  FFMA.FTZ R4, R5, 1.1920928955078125e-07, R4 ;  /* 0x3400000005047823 */ /* 0x000fe40000010004 */
[----:B------:R-:W-:-:S04]  /*0440*/  FFMA.FTZ R7, R7, R8, R7 ;  /* 0x0000000807077223 */ /* 0x000fc80000010007 */
[----:B------:R-:W-:Y:S01]  /*0450*/  FFMA.FTZ R7, R4, 0.69314718246459960938, R7 ;  /* 0x3f31721804077823 */ /* 0x000fe20000010007 */
[----:B------:R-:W-:Y:S01]  /*0460*/  @P2 FFMA.FTZ R7, R3, R6, +INF ;  /* 0x7f80000003072423 */ /* 0x000fe20000010006 */
[----:B------:R-:W-:Y:S02]  /*0470*/  SHF.R.S32.HI R3, RZ, 0x1f, R0 ;  /* 0x0000001fff037819 */ /* 0x000fe40000011400 */
[C---:B------:R-:W-:Y:S02]  /*0480*/  LEA R4, P2, R0.reuse, UR6, 0x2 ;  /* 0x0000000600047c11 */ /* 0x040fe4000f8410ff */
[----:B------:R-:W-:Y:S02]  /*0490*/  FSEL R7, R7, -INF , P1 ;  /* 0xff80000007077808 */ /* 0x000fe40000800000 */
[----:B------:R-:W-:-:S03]  /*04a0*/  LEA.HI.X R5, R0, UR7, R3, 0x2, P2 ;  /* 0x0000000700057c11 */ /* 0x000fc600090f1403 */
[----:B------:R-:W-:Y:S01]  /*04b0*/  FADD R7, -R7, R2 ;  /* 0x0000000207077221 */ /* 0x000fe20000000100 */
[----:B------:R-:W-:Y:S06]  /*04c0*/  @P0 EXIT ;  /* 0x000000000000094d */ /* 0x000fec0003800000 */
[----:B------:R-:W-:Y:S01]  /*04d0*/  STG.E desc[UR4][R4.64], R7 ;  /* 0x0000000704007986 */ /* 0x000fe2000c101904 */
[----:B------:R-:W-:Y:S05]  /*04e0*/  EXIT ;  /* 0x000000000000794d */ /* 0x000fea0003800000 */
.L_x_0:
[----:B------:R-:W-:-:S00]  /*04f0*/  BRA `(.L_x_0) ;  /* 0xfffffffc00fc7947 */ /* 0x000fc0000383ffff */
[----:B------:R-:W-:-:S00]  /*0500*/  NOP ;  /* 0x0000000000007918 */ /* 0x000fc00000000000 */
[----:B------:R-:W-:-:S00]  /*0510*/  NOP ;  /* 0x0000000000007918 */ /* 0x000fc00000000000 */
[----:B------:R-:W-:-:S00]  /*0520*/  NOP ;  /* 0x0000000000007918 */ /* 0x000fc00000000000 */
[----:B------:R-:W-:-:S00]  /*0530*/  NOP ;  /* 0x0000000000007918 */ /* 0x000fc00000000000 */
[----:B------:R-:W-:-:S00]  /*0540*/  NOP ;  /* 0x0000000000007918 */ /* 0x000fc00000000000 */
[----:B------:R-:W-:-:S00]  /*0550*/  NOP ;  /* 0x0000000000007918 */ /* 0x000fc00000000000 */
[----:B------:R-:W-:-:S00]  /*0560*/  NOP ;  /* 0x0000000000007918 */ /* 0x000fc00000000000 */
[----:B------:R-:W-:-:S00]  /*0570*/  NOP ;  /* 0x0000000000007918 */ /* 0x000fc00000000000 */
.L_x_1:


//--------------------- .nv.global.init           --------------------------
	.section	.nv.global.init,"aw",@progbits
.nv.global.init:
	.type		_$_str,@object
	.size		_$_str,(.L_0 - _$_str)
_$_str:
        /*0000*/ 	.byte	0x5f, 0x5f, 0x43, 0x55, 0x44, 0x41, 0x5f, 0x46, 0x54, 0x5a, 0x00
.L_0:


//--------------------- .nv.constant0.triton_poi_fused__log_softmax_1 --------------------------
	.section	.nv.constant0.triton_poi_fused__log_softmax_1,"a",@progbits
	.sectionflags	@""
	.align	4
.nv.constant0.triton_poi_fused__log_softmax_1:
	.zero		548
